//
// Generated by NVIDIA NVVM Compiler
//
// Compiler Build ID: CL-36424714
// Cuda compilation tools, release 13.0, V13.0.88
// Based on NVVM 20.0.0
//

.version 9.0
.target sm_100
.address_size 64

	// .globl	_Z15histogramKernelPKcPjjii
.extern .shared .align 16 .b8 s_hist[];

.visible .entry _Z15histogramKernelPKcPjjii(
	.param .u64 .ptr .align 1 _Z15histogramKernelPKcPjjii_param_0,
	.param .u64 .ptr .align 1 _Z15histogramKernelPKcPjjii_param_1,
	.param .u32 _Z15histogramKernelPKcPjjii_param_2,
	.param .u32 _Z15histogramKernelPKcPjjii_param_3,
	.param .u32 _Z15histogramKernelPKcPjjii_param_4
)
{
	.reg .pred 	%p<38>;
	.reg .b32 	%r<126>;
	.reg .b64 	%rd<23>;

	ld.param.u64 	%rd4, [_Z15histogramKernelPKcPjjii_param_0];
	ld.param.u64 	%rd3, [_Z15histogramKernelPKcPjjii_param_1];
	ld.param.u32 	%r50, [_Z15histogramKernelPKcPjjii_param_2];
	ld.param.u32 	%r51, [_Z15histogramKernelPKcPjjii_param_3];
	ld.param.u32 	%r52, [_Z15histogramKernelPKcPjjii_param_4];
	cvta.to.global.u64 	%rd1, %rd4;
	sub.s32 	%r1, %r52, %r51;
	mov.u32 	%r125, %tid.x;
	setp.gt.s32 	%p1, %r125, %r1;
	@%p1 bra 	$L__BB0_3;
	mov.u32 	%r3, %ntid.x;
	mov.u32 	%r115, %r125;
$L__BB0_2:
	shl.b32 	%r53, %r115, 2;
	mov.u32 	%r54, s_hist;
	add.s32 	%r55, %r54, %r53;
	mov.b32 	%r56, 0;
	st.shared.u32 	[%r55], %r56;
	add.s32 	%r115, %r115, %r3;
	setp.le.s32 	%p2, %r115, %r1;
	@%p2 bra 	$L__BB0_2;
$L__BB0_3:
	bar.sync 	0;
	mov.u32 	%r58, %ctaid.x;
	mov.u32 	%r6, %ntid.x;
	shl.b32 	%r59, %r58, 7;
	mad.lo.s32 	%r60, %r6, %r59, %r6;
	add.s32 	%r123, %r125, %r60;
	shl.b32 	%r8, %r6, 3;
	or.b32  	%r61, %r59, 2;
	mad.lo.s32 	%r122, %r6, %r61, %r125;
	or.b32  	%r62, %r59, 3;
	mad.lo.s32 	%r121, %r6, %r62, %r125;
	or.b32  	%r63, %r59, 4;
	mad.lo.s32 	%r120, %r6, %r63, %r125;
	or.b32  	%r64, %r59, 5;
	mad.lo.s32 	%r119, %r6, %r64, %r125;
	or.b32  	%r65, %r59, 6;
	mad.lo.s32 	%r118, %r6, %r65, %r125;
	or.b32  	%r66, %r59, 7;
	mad.lo.s32 	%r117, %r6, %r66, %r125;
	mul.lo.s32 	%r67, %r6, %r58;
	shl.b32 	%r68, %r67, 7;
	add.s32 	%r116, %r125, %r68;
	mov.b32 	%r124, 0;
$L__BB0_4:
	setp.ge.u32 	%p3, %r116, %r50;
	@%p3 bra 	$L__BB0_7;
	cvt.u64.u32 	%rd5, %r116;
	add.s64 	%rd6, %rd1, %rd5;
	ld.global.u8 	%r25, [%rd6];
	setp.lt.s32 	%p4, %r25, %r51;
	setp.lt.s32 	%p5, %r52, %r25;
	or.pred  	%p6, %p4, %p5;
	@%p6 bra 	$L__BB0_7;
	sub.s32 	%r69, %r25, %r51;
	shl.b32 	%r70, %r69, 2;
	mov.u32 	%r71, s_hist;
	add.s32 	%r72, %r71, %r70;
	atom.shared.add.u32 	%r73, [%r72], 1;
$L__BB0_7:
	add.s32 	%r26, %r6, %r116;
	setp.ge.u32 	%p7, %r26, %r50;
	@%p7 bra 	$L__BB0_10;
	cvt.u64.u32 	%rd7, %r123;
	add.s64 	%rd8, %rd1, %rd7;
	ld.global.u8 	%r27, [%rd8];
	setp.lt.s32 	%p8, %r27, %r51;
	setp.lt.s32 	%p9, %r52, %r27;
	or.pred  	%p10, %p8, %p9;
	@%p10 bra 	$L__BB0_10;
	sub.s32 	%r74, %r27, %r51;
	shl.b32 	%r75, %r74, 2;
	mov.u32 	%r76, s_hist;
	add.s32 	%r77, %r76, %r75;
	atom.shared.add.u32 	%r78, [%r77], 1;
$L__BB0_10:
	add.s32 	%r28, %r6, %r26;
	setp.ge.u32 	%p11, %r28, %r50;
	@%p11 bra 	$L__BB0_13;
	cvt.u64.u32 	%rd9, %r122;
	add.s64 	%rd10, %rd1, %rd9;
	ld.global.u8 	%r29, [%rd10];
	setp.lt.s32 	%p12, %r29, %r51;
	setp.lt.s32 	%p13, %r52, %r29;
	or.pred  	%p14, %p12, %p13;
	@%p14 bra 	$L__BB0_13;
	sub.s32 	%r79, %r29, %r51;
	shl.b32 	%r80, %r79, 2;
	mov.u32 	%r81, s_hist;
	add.s32 	%r82, %r81, %r80;
	atom.shared.add.u32 	%r83, [%r82], 1;
$L__BB0_13:
	add.s32 	%r30, %r6, %r28;
	setp.ge.u32 	%p15, %r30, %r50;
	@%p15 bra 	$L__BB0_16;
	cvt.u64.u32 	%rd11, %r121;
	add.s64 	%rd12, %rd1, %rd11;
	ld.global.u8 	%r31, [%rd12];
	setp.lt.s32 	%p16, %r31, %r51;
	setp.lt.s32 	%p17, %r52, %r31;
	or.pred  	%p18, %p16, %p17;
	@%p18 bra 	$L__BB0_16;
	sub.s32 	%r84, %r31, %r51;
	shl.b32 	%r85, %r84, 2;
	mov.u32 	%r86, s_hist;
	add.s32 	%r87, %r86, %r85;
	atom.shared.add.u32 	%r88, [%r87], 1;
$L__BB0_16:
	add.s32 	%r32, %r6, %r30;
	setp.ge.u32 	%p19, %r32, %r50;
	@%p19 bra 	$L__BB0_19;
	cvt.u64.u32 	%rd13, %r120;
	add.s64 	%rd14, %rd1, %rd13;
	ld.global.u8 	%r33, [%rd14];
	setp.lt.s32 	%p20, %r33, %r51;
	setp.lt.s32 	%p21, %r52, %r33;
	or.pred  	%p22, %p20, %p21;
	@%p22 bra 	$L__BB0_19;
	sub.s32 	%r89, %r33, %r51;
	shl.b32 	%r90, %r89, 2;
	mov.u32 	%r91, s_hist;
	add.s32 	%r92, %r91, %r90;
	atom.shared.add.u32 	%r93, [%r92], 1;
$L__BB0_19:
	add.s32 	%r34, %r6, %r32;
	setp.ge.u32 	%p23, %r34, %r50;
	@%p23 bra 	$L__BB0_22;
	cvt.u64.u32 	%rd15, %r119;
	add.s64 	%rd16, %rd1, %rd15;
	ld.global.u8 	%r35, [%rd16];
	setp.lt.s32 	%p24, %r35, %r51;
	setp.lt.s32 	%p25, %r52, %r35;
	or.pred  	%p26, %p24, %p25;
	@%p26 bra 	$L__BB0_22;
	sub.s32 	%r94, %r35, %r51;
	shl.b32 	%r95, %r94, 2;
	mov.u32 	%r96, s_hist;
	add.s32 	%r97, %r96, %r95;
	atom.shared.add.u32 	%r98, [%r97], 1;
$L__BB0_22:
	add.s32 	%r36, %r6, %r34;
	setp.ge.u32 	%p27, %r36, %r50;
	@%p27 bra 	$L__BB0_25;
	cvt.u64.u32 	%rd17, %r118;
	add.s64 	%rd18, %rd1, %rd17;
	ld.global.u8 	%r37, [%rd18];
	setp.lt.s32 	%p28, %r37, %r51;
	setp.lt.s32 	%p29, %r52, %r37;
	or.pred  	%p30, %p28, %p29;
	@%p30 bra 	$L__BB0_25;
	sub.s32 	%r99, %r37, %r51;
	shl.b32 	%r100, %r99, 2;
	mov.u32 	%r101, s_hist;
	add.s32 	%r102, %r101, %r100;
	atom.shared.add.u32 	%r103, [%r102], 1;
$L__BB0_25:
	add.s32 	%r104, %r6, %r36;
	setp.ge.u32 	%p31, %r104, %r50;
	@%p31 bra 	$L__BB0_28;
	cvt.u64.u32 	%rd19, %r117;
	add.s64 	%rd20, %rd1, %rd19;
	ld.global.u8 	%r38, [%rd20];
	setp.lt.s32 	%p32, %r38, %r51;
	setp.lt.s32 	%p33, %r52, %r38;
	or.pred  	%p34, %p32, %p33;
	@%p34 bra 	$L__BB0_28;
	sub.s32 	%r105, %r38, %r51;
	shl.b32 	%r106, %r105, 2;
	mov.u32 	%r107, s_hist;
	add.s32 	%r108, %r107, %r106;
	atom.shared.add.u32 	%r109, [%r108], 1;
$L__BB0_28:
	add.s32 	%r124, %r124, 8;
	add.s32 	%r123, %r123, %r8;
	add.s32 	%r122, %r122, %r8;
	add.s32 	%r121, %r121, %r8;
	add.s32 	%r120, %r120, %r8;
	add.s32 	%r119, %r119, %r8;
	add.s32 	%r118, %r118, %r8;
	add.s32 	%r117, %r117, %r8;
	add.s32 	%r116, %r116, %r8;
	setp.ne.s32 	%p35, %r124, 128;
	@%p35 bra 	$L__BB0_4;
	setp.gt.s32 	%p36, %r125, %r1;
	bar.sync 	0;
	@%p36 bra 	$L__BB0_32;
	cvta.to.global.u64 	%rd2, %rd3;
	mov.u32 	%r111, s_hist;
$L__BB0_31:
	mul.wide.s32 	%rd21, %r125, 4;
	add.s64 	%rd22, %rd2, %rd21;
	shl.b32 	%r110, %r125, 2;
	add.s32 	%r112, %r111, %r110;
	ld.shared.u32 	%r113, [%r112];
	atom.global.add.u32 	%r114, [%rd22], %r113;
	add.s32 	%r125, %r125, %r6;
	setp.le.s32 	%p37, %r125, %r1;
	@%p37 bra 	$L__BB0_31;
$L__BB0_32:
	ret;

}


// ===== COMPILED SASS (sm_100) =====

	.target	sm_100

	.elftype	@"ET_EXEC"


//--------------------- .note.nv.tkinfo           --------------------------
	.section	.note.nv.tkinfo,"",@"SHT_NOTE"
	.sectionflags	@"SHF_NOTE_NV_TKINFO"
	.tkinfo
        /*0018*/ 	.word	0x00000002
        /*0030*/ 	.string	""
        /*0030*/ 	.string	"ptxas"
        /*0030*/ 	.string	"Cuda compilation tools, release 13.0, V13.0.88"
        /*0030*/ 	.string	"Build cuda_13.0.r13.0/compiler.36424714_0"
        /*0030*/ 	.string	"-arch sm_100 -m 64 "



//--------------------- .note.nv.cuinfo           --------------------------
	.section	.note.nv.cuinfo,"",@"SHT_NOTE"
	.sectionflags	@"SHF_NOTE_NV_CUINFO"
        /*0018*/ 	.short	0x0002
        /*001a*/ 	.short	0x0064
        /*001c*/ 	.short	0x0082
	.zero		2


//--------------------- .nv.info                  --------------------------
	.section	.nv.info,"",@"SHT_CUDA_INFO"
	.align	4


	//----- nvinfo : EIATTR_REGCOUNT
	.align		4
        /*0000*/ 	.byte	0x04, 0x2f
        /*0002*/ 	.short	(.L_1 - .L_0)
	.align		4
.L_0:
        /*0004*/ 	.word	index@(_Z15histogramKernelPKcPjjii)
        /*0008*/ 	.word	0x00000020


	//----- nvinfo : EIATTR_FRAME_SIZE
	.align		4
.L_1:
        /*000c*/ 	.byte	0x04, 0x11
        /*000e*/ 	.short	(.L_3 - .L_2)
	.align		4
.L_2:
        /*0010*/ 	.word	index@(_Z15histogramKernelPKcPjjii)
        /*0014*/ 	.word	0x00000000


	//----- nvinfo : EIATTR_MIN_STACK_SIZE
	.align		4
.L_3:
        /*0018*/ 	.byte	0x04, 0x12
        /*001a*/ 	.short	(.L_5 - .L_4)
	.align		4
.L_4:
        /*001c*/ 	.word	index@(_Z15histogramKernelPKcPjjii)
        /*0020*/ 	.word	0x00000000
.L_5:


//--------------------- .nv.compat                --------------------------
	.section	.nv.compat,"",@"SHT_CUDA_COMPAT_INFO"
	.align	4
        /*0000*/ 	.byte	0x02, 0x09, 0x00, 0x00, 0x02, 0x02, 0x01, 0x00, 0x02, 0x05, 0x05, 0x00, 0x03, 0x07, 0x01, 0x01
        /*0010*/ 	.byte	0x02, 0x03, 0x00, 0x00, 0x02, 0x06, 0x01, 0x00, 0x04, 0x0b, 0x08, 0x00, 0x09, 0x00, 0x00, 0x00
        /*0020*/ 	.byte	0x00, 0x00, 0x00, 0x00


//--------------------- .nv.info._Z15histogramKernelPKcPjjii --------------------------
	.section	.nv.info._Z15histogramKernelPKcPjjii,"",@"SHT_CUDA_INFO"
	.sectionflags	@""
	.align	4


	//----- nvinfo : EIATTR_CUDA_API_VERSION
	.align		4
        /*0000*/ 	.byte	0x04, 0x37
        /*0002*/ 	.short	(.L_7 - .L_6)
.L_6:
        /*0004*/ 	.word	0x00000082


	//----- nvinfo : EIATTR_KPARAM_INFO
	.align		4
.L_7:
        /*0008*/ 	.byte	0x04, 0x17
        /*000a*/ 	.short	(.L_9 - .L_8)
.L_8:
        /*000c*/ 	.word	0x00000000
        /*0010*/ 	.short	0x0004
        /*0012*/ 	.short	0x0018
        /*0014*/ 	.byte	0x00, 0xf0, 0x11, 0x00


	//----- nvinfo : EIATTR_KPARAM_INFO
	.align		4
.L_9:
        /*0018*/ 	.byte	0x04, 0x17
        /*001a*/ 	.short	(.L_11 - .L_10)
.L_10:
        /*001c*/ 	.word	0x00000000
        /*0020*/ 	.short	0x0003
        /*0022*/ 	.short	0x0014
        /*0024*/ 	.byte	0x00, 0xf0, 0x11, 0x00


	//----- nvinfo : EIATTR_KPARAM_INFO
	.align		4
.L_11:
        /*0028*/ 	.byte	0x04, 0x17
        /*002a*/ 	.short	(.L_13 - .L_12)
.L_12:
        /*002c*/ 	.word	0x00000000
        /*0030*/ 	.short	0x0002
        /*0032*/ 	.short	0x0010
        /*0034*/ 	.byte	0x00, 0xf0, 0x11, 0x00


	//----- nvinfo : EIATTR_KPARAM_INFO
	.align		4
.L_13:
        /*0038*/ 	.byte	0x04, 0x17
        /*003a*/ 	.short	(.L_15 - .L_14)
.L_14:
        /*003c*/ 	.word	0x00000000
        /*0040*/ 	.short	0x0001
        /*0042*/ 	.short	0x0008
        /*0044*/ 	.byte	0x00, 0xf5, 0x21, 0x00


	//----- nvinfo : EIATTR_KPARAM_INFO
	.align		4
.L_15:
        /*0048*/ 	.byte	0x04, 0x17
        /*004a*/ 	.short	(.L_17 - .L_16)
.L_16:
        /*004c*/ 	.word	0x00000000
        /*0050*/ 	.short	0x0000
        /*0052*/ 	.short	0x0000
        /*0054*/ 	.byte	0x00, 0xf5, 0x21, 0x00


	//----- nvinfo : EIATTR_SPARSE_MMA_MASK
	.align		4
.L_17:
        /*0058*/ 	.byte	0x03, 0x50
        /*005a*/ 	.short	0x0000


	//----- nvinfo : EIATTR_MAXREG_COUNT
	.align		4
        /*005c*/ 	.byte	0x03, 0x1b
        /*005e*/ 	.short	0x00ff


	//----- nvinfo : EIATTR_NUM_BARRIERS
	.align		4
        /*0060*/ 	.byte	0x02, 0x4c
        /*0062*/ 	.byte	0x01
	.zero		1


	//----- nvinfo : EIATTR_MERCURY_ISA_VERSION
	.align		4
        /*0064*/ 	.byte	0x03, 0x5f
        /*0066*/ 	.short	0x0101


	//----- nvinfo : EIATTR_VRC_CTA_INIT_COUNT
	.align		4
        /*0068*/ 	.byte	0x02, 0x4a
	.zero		1
	.zero		1


	//----- nvinfo : EIATTR_EXIT_INSTR_OFFSETS
	.align		4
        /*006c*/ 	.byte	0x04, 0x1c
        /*006e*/ 	.short	(.L_19 - .L_18)


	//   ....[0]....
.L_18:
        /*0070*/ 	.word	0x00000c10


	//   ....[1]....
        /*0074*/ 	.word	0x00000cd0


	//----- nvinfo : EIATTR_CRS_STACK_SIZE
	.align		4
.L_19:
        /*0078*/ 	.byte	0x04, 0x1e
        /*007a*/ 	.short	(.L_21 - .L_20)
.L_20:
        /*007c*/ 	.word	0x00000000


	//----- nvinfo : EIATTR_CBANK_PARAM_SIZE
	.align		4
.L_21:
        /*0080*/ 	.byte	0x03, 0x19
        /*0082*/ 	.short	0x001c


	//----- nvinfo : EIATTR_PARAM_CBANK
	.align		4
        /*0084*/ 	.byte	0x04, 0x0a
        /*0086*/ 	.short	(.L_23 - .L_22)
	.align		4
.L_22:
        /*0088*/ 	.word	index@(.nv.constant0._Z15histogramKernelPKcPjjii)
        /*008c*/ 	.short	0x0380
        /*008e*/ 	.short	0x001c


	//----- nvinfo : EIATTR_SW_WAR
	.align		4
.L_23:
        /*0090*/ 	.byte	0x04, 0x36
        /*0092*/ 	.short	(.L_25 - .L_24)
.L_24:
        /*0094*/ 	.word	0x00000008
.L_25:


//--------------------- .nv.callgraph             --------------------------
	.section	.nv.callgraph,"",@"SHT_CUDA_CALLGRAPH"
	.align	4
	.sectionentsize	8
	.align		4
        /*0000*/ 	.word	0x00000000
	.align		4
        /*0004*/ 	.word	0xffffffff
	.align		4
        /*0008*/ 	.word	0x00000000
	.align		4
        /*000c*/ 	.word	0xfffffffe
	.align		4
        /*0010*/ 	.word	0x00000000
	.align		4
        /*0014*/ 	.word	0xfffffffd
	.align		4
        /*0018*/ 	.word	0x00000000
	.align		4
        /*001c*/ 	.word	0xfffffffc


//--------------------- .text._Z15histogramKernelPKcPjjii --------------------------
	.section	.text._Z15histogramKernelPKcPjjii,"ax",@progbits
	.align	128
        .global         _Z15histogramKernelPKcPjjii
        .type           _Z15histogramKernelPKcPjjii,@function
        .size           _Z15histogramKernelPKcPjjii,(.L_x_22 - _Z15histogramKernelPKcPjjii)
        .other          _Z15histogramKernelPKcPjjii,@"STO_CUDA_ENTRY STV_DEFAULT"
_Z15histogramKernelPKcPjjii:
.text._Z15histogramKernelPKcPjjii:
[----:B------:R-:W-:Y:S01]  /*0000*/  LDC R1, c[0x0][0x37c] ;  /* 0x0000df00ff017b82 */ /* 0x000fe20000000800 */
[----:B------:R-:W0:Y:S01]  /*0010*/  S2R R3, SR_TID.X ;  /* 0x0000000000037919 */ /* 0x000e220000002100 */
[----:B------:R-:W1:Y:S01]  /*0020*/  LDCU UR5, c[0x0][0x398] ;  /* 0x00007300ff0577ac */ /* 0x000e620008000800 */
[----:B------:R-:W-:Y:S01]  /*0030*/  BSSY.RECONVERGENT B0, `(.L_x_0) ;  /* 0x000000f000007945 */ /* 0x000fe20003800200 */
[----:B------:R-:W1:Y:S02]  /*0040*/  LDCU UR4, c[0x0][0x394] ;  /* 0x00007280ff0477ac */ /* 0x000e640008000800 */
[----:B-1----:R-:W-:-:S06]  /*0050*/  UIADD3 UR5, UPT, UPT, UR5, -UR4, URZ ;  /* 0x8000000405057290 */ /* 0x002fcc000fffe0ff */
[----:B0-----:R-:W-:-:S13]  /*0060*/  ISETP.GT.AND P0, PT, R3, UR5, PT ;  /* 0x0000000503007c0c */ /* 0x001fda000bf04270 */
[----:B------:R-:W-:Y:S05]  /*0070*/  @P0 BRA `(.L_x_1) ;  /* 0x0000000000280947 */ /* 0x000fea0003800000 */
[----:B------:R-:W0:Y:S01]  /*0080*/  S2R R5, SR_CgaCtaId ;  /* 0x0000000000057919 */ /* 0x000e220000008800 */
[----:B------:R-:W1:Y:S01]  /*0090*/  LDC R7, c[0x0][0x360] ;  /* 0x0000d800ff077b82 */ /* 0x000e620000000800 */
[----:B------:R-:W-:Y:S01]  /*00a0*/  MOV R2, 0x400 ;  /* 0x0000040000027802 */ /* 0x000fe20000000f00 */
[----:B------:R-:W-:-:S03]  /*00b0*/  IMAD.MOV.U32 R0, RZ, RZ, R3 ;  /* 0x000000ffff007224 */ /* 0x000fc600078e0003 */
[----:B0-----:R-:W-:-:S07]  /*00c0*/  LEA R5, R5, R2, 0x18 ;  /* 0x0000000205057211 */ /* 0x001fce00078ec0ff */
.L_x_2:
[----:B------:R-:W-:Y:S02]  /*00d0*/  IMAD R2, R0, 0x4, R5 ;  /* 0x0000000400027824 */ /* 0x000fe400078e0205 */
[----:B-1----:R-:W-:-:S03]  /*00e0*/  IMAD.IADD R0, R7, 0x1, R0 ;  /* 0x0000000107007824 */ /* 0x002fc600078e0200 */
[----:B------:R0:W-:Y:S02]  /*00f0*/  STS [R2], RZ ;  /* 0x000000ff02007388 */ /* 0x0001e40000000800 */
[----:B------:R-:W-:-:S13]  /*0100*/  ISETP.GT.AND P0, PT, R0, UR5, PT ;  /* 0x0000000500007c0c */ /* 0x000fda000bf04270 */
[----:B0-----:R-:W-:Y:S05]  /*0110*/  @!P0 BRA `(.L_x_2) ;  /* 0xfffffffc00ec8947 */ /* 0x001fea000383ffff */
.L_x_1:
[----:B------:R-:W-:Y:S05]  /*0120*/  BSYNC.RECONVERGENT B0 ;  /* 0x0000000000007941 */ /* 0x000fea0003800200 */
.L_x_0:
[----:B------:R-:W0:Y:S08]  /*0130*/  S2UR UR13, SR_CTAID.X ;  /* 0x00000000000d79c3 */ /* 0x000e300000002500 */
[----:B------:R-:W-:Y:S06]  /*0140*/  BAR.SYNC.DEFER_BLOCKING 0x0 ;  /* 0x0000000000007b1d */ /* 0x000fec0000010000 */
[----:B------:R-:W1:Y:S02]  /*0150*/  LDCU.64 UR8, c[0x0][0x358] ;  /* 0x00006b00ff0877ac */ /* 0x000e640008000a00 */
[----:B------:R-:W2:Y:S01]  /*0160*/  LDC R0, c[0x0][0x360] ;  /* 0x0000d800ff007b82 */ /* 0x000ea20000000800 */
[----:B------:R-:W3:Y:S01]  /*0170*/  LDCU UR16, c[0x0][0x398] ;  /* 0x00007300ff1077ac */ /* 0x000ee20008000800 */
[----:B------:R-:W4:Y:S06]  /*0180*/  LDCU UR15, c[0x0][0x390] ;  /* 0x00007200ff0f77ac */ /* 0x000f2c0008000800 */
[----:B------:R-:W1:Y:S01]  /*0190*/  LDC R2, c[0x0][0x394] ;  /* 0x0000e500ff027b82 */ /* 0x000e620000000800 */
[----:B------:R-:W1:Y:S01]  /*01a0*/  LDCU.64 UR10, c[0x0][0x380] ;  /* 0x00007000ff0a77ac */ /* 0x000e620008000a00 */
[----:B0-----:R-:W-:-:S04]  /*01b0*/  USHF.L.U32 UR4, UR13, 0x7, URZ ;  /* 0x000000070d047899 */ /* 0x001fc800080006ff */
[----:B------:R-:W-:Y:S02]  /*01c0*/  UIADD3 UR6, UPT, UPT, UR4, 0x2, URZ ;  /* 0x0000000204067890 */ /* 0x000fe4000fffe0ff */
[----:B------:R-:W-:Y:S01]  /*01d0*/  UIADD3 UR7, UPT, UPT, UR4, 0x3, URZ ;  /* 0x0000000304077890 */ /* 0x000fe2000fffe0ff */
[C---:B--2---:R-:W-:Y:S01]  /*01e0*/  IMAD R6, R0.reuse, UR13, RZ ;  /* 0x0000000d00067c24 */ /* 0x044fe2000f8e02ff */
[----:B------:R-:W-:Y:S02]  /*01f0*/  UIADD3 UR12, UPT, UPT, UR4, 0x4, URZ ;  /* 0x00000004040c7890 */ /* 0x000fe4000fffe0ff */
[----:B------:R-:W-:Y:S01]  /*0200*/  IMAD R4, R0, UR4, R0 ;  /* 0x0000000400047c24 */ /* 0x000fe2000f8e0200 */
[----:B------:R-:W-:Y:S01]  /*0210*/  UIADD3 UR13, UPT, UPT, UR4, 0x5, URZ ;  /* 0x00000005040d7890 */ /* 0x000fe2000fffe0ff */
[--C-:B------:R-:W-:Y:S01]  /*0220*/  IMAD R5, R6, 0x80, R3.reuse ;  /* 0x0000008006057824 */ /* 0x100fe200078e0203 */
[----:B------:R-:W-:Y:S01]  /*0230*/  UIADD3 UR14, UPT, UPT, UR4, 0x6, URZ ;  /* 0x00000006040e7890 */ /* 0x000fe2000fffe0ff */
[----:B------:R-:W-:Y:S01]  /*0240*/  IMAD.IADD R7, R3, 0x1, R4 ;  /* 0x0000000103077824 */ /* 0x000fe200078e0204 */
[----:B------:R-:W-:Y:S01]  /*0250*/  UIADD3 UR4, UPT, UPT, UR4, 0x7, URZ ;  /* 0x0000000704047890 */ /* 0x000fe2000fffe0ff */
[----:B------:R-:W-:-:S02]  /*0260*/  IMAD R9, R0, UR6, R3 ;  /* 0x0000000600097c24 */ /* 0x000fc4000f8e0203 */
[C-C-:B------:R-:W-:Y:S02]  /*0270*/  IMAD R11, R0.reuse, UR7, R3.reuse ;  /* 0x00000007000b7c24 */ /* 0x140fe4000f8e0203 */
[C-C-:B------:R-:W-:Y:S02]  /*0280*/  IMAD R13, R0.reuse, UR12, R3.reuse ;  /* 0x0000000c000d7c24 */ /* 0x140fe4000f8e0203 */
[C-C-:B------:R-:W-:Y:S02]  /*0290*/  IMAD R15, R0.reuse, UR13, R3.reuse ;  /* 0x0000000d000f7c24 */ /* 0x140fe4000f8e0203 */
[C-C-:B------:R-:W-:Y:S02]  /*02a0*/  IMAD R17, R0.reuse, UR14, R3.reuse ;  /* 0x0000000e00117c24 */ /* 0x140fe4000f8e0203 */
[----:B------:R-:W-:Y:S01]  /*02b0*/  IMAD R19, R0, UR4, R3 ;  /* 0x0000000400137c24 */ /* 0x000fe2000f8e0203 */
[----:B-1-34-:R-:W-:-:S06]  /*02c0*/  UMOV UR4, URZ ;  /* 0x000000ff00047c82 */ /* 0x01afcc0008000000 */
.L_x_19:
[----:B------:R-:W-:Y:S01]  /*02d0*/  IMAD.IADD R21, R0, 0x1, R5 ;  /* 0x0000000100157824 */ /* 0x000fe200078e0205 */
[----:B------:R-:W-:Y:S01]  /*02e0*/  ISETP.GE.U32.AND P0, PT, R5, UR15, PT ;  /* 0x0000000f05007c0c */ /* 0x000fe2000bf06070 */
[----:B------:R-:W-:Y:S02]  /*02f0*/  BSSY.RECONVERGENT B0, `(.L_x_3) ;  /* 0x000001a000007945 */ /* 0x000fe40003800200 */
[C---:B------:R-:W-:Y:S01]  /*0300*/  IMAD.IADD R23, R21.reuse, 0x1, R0 ;  /* 0x0000000115177824 */ /* 0x040fe200078e0200 */
[----:B------:R-:W-:-:S03]  /*0310*/  ISETP.GE.U32.AND P1, PT, R21, UR15, PT ;  /* 0x0000000f15007c0c */ /* 0x000fc6000bf26070 */
        /* <DEDUP_REMOVED lines=9> */
[----:B------:R-:W-:Y:S01]  /*03b0*/  ISETP.GE.U32.AND P6, PT, R21, UR15, PT ;  /* 0x0000000f15007c0c */ /* 0x000fe2000bfc6070 */
[----:B01234-:R-:W-:-:S12]  /*03c0*/  @P0 BRA `(.L_x_4) ;  /* 0x0000000000300947 */ /* 0x01ffd80003800000 */
[----:B------:R-:W-:-:S05]  /*03d0*/  IADD3 R20, P0, PT, R5, UR10, RZ ;  /* 0x0000000a05147c10 */ /* 0x000fca000ff1e0ff */
[----:B------:R-:W-:-:S06]  /*03e0*/  IMAD.X R21, RZ, RZ, UR11, P0 ;  /* 0x0000000bff157e24 */ /* 0x000fcc00080e06ff */
[----:B------:R-:W2:Y:S02]  /*03f0*/  LDG.E.U8 R21, desc[UR8][R20.64] ;  /* 0x0000000814157981 */ /* 0x000ea4000c1e1100 */
[----:B--2---:R-:W-:-:S04]  /*0400*/  ISETP.GT.AND P0, PT, R21, UR16, PT ;  /* 0x0000001015007c0c */ /* 0x004fc8000bf04270 */
[----:B------:R-:W-:-:S13]  /*0410*/  ISETP.LT.OR P0, PT, R21, R2, P0 ;  /* 0x000000021500720c */ /* 0x000fda0000701670 */
[----:B------:R-:W-:Y:S05]  /*0420*/  @P0 BRA `(.L_x_4) ;  /* 0x0000000000180947 */ /* 0x000fea0003800000 */
[----:B------:R-:W0:Y:S01]  /*0430*/  S2UR UR7, SR_CgaCtaId ;  /* 0x00000000000779c3 */ /* 0x000e220000008800 */
[----:B------:R-:W-:Y:S01]  /*0440*/  UMOV UR6, 0x400 ;  /* 0x0000040000067882 */ /* 0x000fe20000000000 */
[----:B------:R-:W-:Y:S01]  /*0450*/  IMAD.IADD R4, R21, 0x1, -R2 ;  /* 0x0000000115047824 */ /* 0x000fe200078e0a02 */
[----:B0-----:R-:W-:-:S06]  /*0460*/  ULEA UR6, UR7, UR6, 0x18 ;  /* 0x0000000607067291 */ /* 0x001fcc000f8ec0ff */
[----:B------:R-:W-:-:S05]  /*0470*/  LEA R4, R4, UR6, 0x2 ;  /* 0x0000000604047c11 */ /* 0x000fca000f8e10ff */
[----:B------:R0:W-:Y:S02]  /*0480*/  ATOMS.POPC.INC.32 RZ, [R4+URZ] ;  /* 0x0000000004ff7f8c */ /* 0x0001e4000d8000ff */
.L_x_4:
[----:B------:R-:W-:Y:S05]  /*0490*/  BSYNC.RECONVERGENT B0 ;  /* 0x0000000000007941 */ /* 0x000fea0003800200 */
.L_x_3:
[----:B------:R-:W-:Y:S01]  /*04a0*/  BSSY.RECONVERGENT B0, `(.L_x_5) ;  /* 0x000000f000007945 */ /* 0x000fe20003800200 */
[----:B------:R-:W-:-:S03]  /*04b0*/  ISETP.GE.U32.AND P0, PT, R6, UR15, PT ;  /* 0x0000000f06007c0c */ /* 0x000fc6000bf06070 */
[----:B------:R-:W-:Y:S10]  /*04c0*/  @P1 BRA `(.L_x_6) ;  /* 0x0000000000301947 */ /* 0x000ff40003800000 */
[----:B------:R-:W-:-:S05]  /*04d0*/  IADD3 R20, P1, PT, R7, UR10, RZ ;  /* 0x0000000a07147c10 */ /* 0x000fca000ff3e0ff */
[----:B------:R-:W-:-:S06]  /*04e0*/  IMAD.X R21, RZ, RZ, UR11, P1 ;  /* 0x0000000bff157e24 */ /* 0x000fcc00088e06ff */
[----:B------:R-:W2:Y:S02]  /*04f0*/  LDG.E.U8 R21, desc[UR8][R20.64] ;  /* 0x0000000814157981 */ /* 0x000ea4000c1e1100 */
[----:B--2---:R-:W-:-:S04]  /*0500*/  ISETP.GT.AND P1, PT, R21, UR16, PT ;  /* 0x0000001015007c0c */ /* 0x004fc8000bf24270 */
[----:B------:R-:W-:-:S13]  /*0510*/  ISETP.LT.OR P1, PT, R21, R2, P1 ;  /* 0x000000021500720c */ /* 0x000fda0000f21670 */
[----:B------:R-:W-:Y:S05]  /*0520*/  @P1 BRA `(.L_x_6) ;  /* 0x0000000000181947 */ /* 0x000fea0003800000 */
[----:B------:R-:W1:Y:S01]  /*0530*/  S2UR UR7, SR_CgaCtaId ;  /* 0x00000000000779c3 */ /* 0x000e620000008800 */
[----:B------:R-:W-:Y:S01]  /*0540*/  UMOV UR6, 0x400 ;  /* 0x0000040000067882 */ /* 0x000fe20000000000 */
[----:B0-----:R-:W-:Y:S01]  /*0550*/  IMAD.IADD R4, R21, 0x1, -R2 ;  /* 0x0000000115047824 */ /* 0x001fe200078e0a02 */
[----:B-1----:R-:W-:-:S06]  /*0560*/  ULEA UR6, UR7, UR6, 0x18 ;  /* 0x0000000607067291 */ /* 0x002fcc000f8ec0ff */
[----:B------:R-:W-:-:S05]  /*0570*/  LEA R4, R4, UR6, 0x2 ;  /* 0x0000000604047c11 */ /* 0x000fca000f8e10ff */
[----:B------:R1:W-:Y:S02]  /*0580*/  ATOMS.POPC.INC.32 RZ, [R4+URZ] ;  /* 0x0000000004ff7f8c */ /* 0x0003e4000d8000ff */
.L_x_6:
[----:B------:R-:W-:Y:S05]  /*0590*/  BSYNC.RECONVERGENT B0 ;  /* 0x0000000000007941 */ /* 0x000fea0003800200 */
.L_x_5:
[----:B------:R-:W-:Y:S04]  /*05a0*/  BSSY.RECONVERGENT B0, `(.L_x_7) ;  /* 0x000000e000007945 */ /* 0x000fe80003800200 */
[----:B------:R-:W-:Y:S05]  /*05b0*/  @P2 BRA `(.L_x_8) ;  /* 0x0000000000302947 */ /* 0x000fea0003800000 */
[----:B------:R-:W-:-:S05]  /*05c0*/  IADD3 R20, P1, PT, R9, UR10, RZ ;  /* 0x0000000a09147c10 */ /* 0x000fca000ff3e0ff */
[----:B------:R-:W-:-:S06]  /*05d0*/  IMAD.X R21, RZ, RZ, UR11, P1 ;  /* 0x0000000bff157e24 */ /* 0x000fcc00088e06ff */
[----:B------:R-:W2:Y:S02]  /*05e0*/  LDG.E.U8 R21, desc[UR8][R20.64] ;  /* 0x0000000814157981 */ /* 0x000ea4000c1e1100 */
[----:B--2---:R-:W-:-:S04]  /*05f0*/  ISETP.GT.AND P1, PT, R21, UR16, PT ;  /* 0x0000001015007c0c */ /* 0x004fc8000bf24270 */
[----:B------:R-:W-:-:S13]  /*0600*/  ISETP.LT.OR P1, PT, R21, R2, P1 ;  /* 0x000000021500720c */ /* 0x000fda0000f21670 */
[----:B------:R-:W-:Y:S05]  /*0610*/  @P1 BRA `(.L_x_8) ;  /* 0x0000000000181947 */ /* 0x000fea0003800000 */
[----:B------:R-:W2:Y:S01]  /*0620*/  S2UR UR7, SR_CgaCtaId ;  /* 0x00000000000779c3 */ /* 0x000ea20000008800 */
[----:B------:R-:W-:Y:S01]  /*0630*/  UMOV UR6, 0x400 ;  /* 0x0000040000067882 */ /* 0x000fe20000000000 */
[----:B01----:R-:W-:Y:S01]  /*0640*/  IMAD.IADD R4, R21, 0x1, -R2 ;  /* 0x0000000115047824 */ /* 0x003fe200078e0a02 */
[----:B--2---:R-:W-:-:S06]  /*0650*/  ULEA UR6, UR7, UR6, 0x18 ;  /* 0x0000000607067291 */ /* 0x004fcc000f8ec0ff */
[----:B------:R-:W-:-:S05]  /*0660*/  LEA R4, R4, UR6, 0x2 ;  /* 0x0000000604047c11 */ /* 0x000fca000f8e10ff */
[----:B------:R2:W-:Y:S02]  /*0670*/  ATOMS.POPC.INC.32 RZ, [R4+URZ] ;  /* 0x0000000004ff7f8c */ /* 0x0005e4000d8000ff */
.L_x_8:
[----:B------:R-:W-:Y:S05]  /*0680*/  BSYNC.RECONVERGENT B0 ;  /* 0x0000000000007941 */ /* 0x000fea0003800200 */
.L_x_7:
[----:B------:R-:W-:Y:S04]  /*0690*/  BSSY.RECONVERGENT B0, `(.L_x_9) ;  /* 0x000000e000007945 */ /* 0x000fe80003800200 */
[----:B------:R-:W-:Y:S05]  /*06a0*/  @P3 BRA `(.L_x_10) ;  /* 0x0000000000303947 */ /* 0x000fea0003800000 */
[----:B------:R-:W-:-:S05]  /*06b0*/  IADD3 R20, P1, PT, R11, UR10, RZ ;  /* 0x0000000a0b147c10 */ /* 0x000fca000ff3e0ff */
[----:B------:R-:W-:-:S06]  /*06c0*/  IMAD.X R21, RZ, RZ, UR11, P1 ;  /* 0x0000000bff157e24 */ /* 0x000fcc00088e06ff */
[----:B------:R-:W3:Y:S02]  /*06d0*/  LDG.E.U8 R21, desc[UR8][R20.64] ;  /* 0x0000000814157981 */ /* 0x000ee4000c1e1100 */
[----:B---3--:R-:W-:-:S04]  /*06e0*/  ISETP.GT.AND P1, PT, R21, UR16, PT ;  /* 0x0000001015007c0c */ /* 0x008fc8000bf24270 */
[----:B------:R-:W-:-:S13]  /*06f0*/  ISETP.LT.OR P1, PT, R21, R2, P1 ;  /* 0x000000021500720c */ /* 0x000fda0000f21670 */
[----:B------:R-:W-:Y:S05]  /*0700*/  @P1 BRA `(.L_x_10) ;  /* 0x0000000000181947 */ /* 0x000fea0003800000 */
[----:B------:R-:W3:Y:S01]  /*0710*/  S2UR UR7, SR_CgaCtaId ;  /* 0x00000000000779c3 */ /* 0x000ee20000008800 */
[----:B------:R-:W-:Y:S01]  /*0720*/  UMOV UR6, 0x400 ;  /* 0x0000040000067882 */ /* 0x000fe20000000000 */
[----:B012---:R-:W-:Y:S01]  /*0730*/  IMAD.IADD R4, R21, 0x1, -R2 ;  /* 0x0000000115047824 */ /* 0x007fe200078e0a02 */
[----:B---3--:R-:W-:-:S06]  /*0740*/  ULEA UR6, UR7, UR6, 0x18 ;  /* 0x0000000607067291 */ /* 0x008fcc000f8ec0ff */
[----:B------:R-:W-:-:S05]  /*0750*/  LEA R4, R4, UR6, 0x2 ;  /* 0x0000000604047c11 */ /* 0x000fca000f8e10ff */
[----:B------:R3:W-:Y:S02]  /*0760*/  ATOMS.POPC.INC.32 RZ, [R4+URZ] ;  /* 0x0000000004ff7f8c */ /* 0x0007e4000d8000ff */
.L_x_10:
[----:B------:R-:W-:Y:S05]  /*0770*/  BSYNC.RECONVERGENT B0 ;  /* 0x0000000000007941 */ /* 0x000fea0003800200 */
.L_x_9:
[----:B------:R-:W-:Y:S04]  /*0780*/  BSSY.RECONVERGENT B0, `(.L_x_11) ;  /* 0x000000e000007945 */ /* 0x000fe80003800200 */
[----:B------:R-:W-:Y:S05]  /*0790*/  @P4 BRA `(.L_x_12) ;  /* 0x0000000000304947 */ /* 0x000fea0003800000 */
[----:B------:R-:W-:-:S05]  /*07a0*/  IADD3 R20, P1, PT, R13, UR10, RZ ;  /* 0x0000000a0d147c10 */ /* 0x000fca000ff3e0ff */
[----:B------:R-:W-:-:S06]  /*07b0*/  IMAD.X R21, RZ, RZ, UR11, P1 ;  /* 0x0000000bff157e24 */ /* 0x000fcc00088e06ff */
[----:B------:R-:W4:Y:S02]  /*07c0*/  LDG.E.U8 R21, desc[UR8][R20.64] ;  /* 0x0000000814157981 */ /* 0x000f24000c1e1100 */
[----:B----4-:R-:W-:-:S04]  /*07d0*/  ISETP.GT.AND P1, PT, R21, UR16, PT ;  /* 0x0000001015007c0c */ /* 0x010fc8000bf24270 */
[----:B------:R-:W-:-:S13]  /*07e0*/  ISETP.LT.OR P1, PT, R21, R2, P1 ;  /* 0x000000021500720c */ /* 0x000fda0000f21670 */
[----:B------:R-:W-:Y:S05]  /*07f0*/  @P1 BRA `(.L_x_12) ;  /* 0x0000000000181947 */ /* 0x000fea0003800000 */
[----:B------:R-:W4:Y:S01]  /*0800*/  S2UR UR7, SR_CgaCtaId ;  /* 0x00000000000779c3 */ /* 0x000f220000008800 */
[----:B------:R-:W-:Y:S01]  /*0810*/  UMOV UR6, 0x400 ;  /* 0x0000040000067882 */ /* 0x000fe20000000000 */
[----:B0123--:R-:W-:Y:S01]  /*0820*/  IMAD.IADD R4, R21, 0x1, -R2 ;  /* 0x0000000115047824 */ /* 0x00ffe200078e0a02 */
[----:B----4-:R-:W-:-:S06]  /*0830*/  ULEA UR6, UR7, UR6, 0x18 ;  /* 0x0000000607067291 */ /* 0x010fcc000f8ec0ff */
[----:B------:R-:W-:-:S05]  /*0840*/  LEA R4, R4, UR6, 0x2 ;  /* 0x0000000604047c11 */ /* 0x000fca000f8e10ff */
[----:B------:R4:W-:Y:S02]  /*0850*/  ATOMS.POPC.INC.32 RZ, [R4+URZ] ;  /* 0x0000000004ff7f8c */ /* 0x0009e4000d8000ff */
.L_x_12:
[----:B------:R-:W-:Y:S05]  /*0860*/  BSYNC.RECONVERGENT B0 ;  /* 0x0000000000007941 */ /* 0x000fea0003800200 */
.L_x_11:
[----:B------:R-:W-:Y:S04]  /*0870*/  BSSY.RECONVERGENT B0, `(.L_x_13) ;  /* 0x000000e000007945 */ /* 0x000fe80003800200 */
[----:B------:R-:W-:Y:S05]  /*0880*/  @P5 BRA `(.L_x_14) ;  /* 0x0000000000305947 */ /* 0x000fea0003800000 */
[----:B------:R-:W-:-:S05]  /*0890*/  IADD3 R20, P1, PT, R15, UR10, RZ ;  /* 0x0000000a0f147c10 */ /* 0x000fca000ff3e0ff */
[----:B------:R-:W-:-:S06]  /*08a0*/  IMAD.X R21, RZ, RZ, UR11, P1 ;  /* 0x0000000bff157e24 */ /* 0x000fcc00088e06ff */
[----:B------:R-:W5:Y:S02]  /*08b0*/  LDG.E.U8 R21, desc[UR8][R20.64] ;  /* 0x0000000814157981 */ /* 0x000f64000c1e1100 */
[----:B-----5:R-:W-:-:S04]  /*08c0*/  ISETP.GT.AND P1, PT, R21, UR16, PT ;  /* 0x0000001015007c0c */ /* 0x020fc8000bf24270 */
[----:B------:R-:W-:-:S13]  /*08d0*/  ISETP.LT.OR P1, PT, R21, R2, P1 ;  /* 0x000000021500720c */ /* 0x000fda0000f21670 */
[----:B------:R-:W-:Y:S05]  /*08e0*/  @P1 BRA `(.L_x_14) ;  /* 0x0000000000181947 */ /* 0x000fea0003800000 */
[----:B------:R-:W5:Y:S01]  /*08f0*/  S2UR UR7, SR_CgaCtaId ;  /* 0x00000000000779c3 */ /* 0x000f620000008800 */
[----:B------:R-:W-:Y:S01]  /*0900*/  UMOV UR6, 0x400 ;  /* 0x0000040000067882 */ /* 0x000fe20000000000 */
[----:B01234-:R-:W-:Y:S01]  /*0910*/  IMAD.IADD R4, R21, 0x1, -R2 ;  /* 0x0000000115047824 */ /* 0x01ffe200078e0a02 */
[----:B-----5:R-:W-:-:S06]  /*0920*/  ULEA UR6, UR7, UR6, 0x18 ;  /* 0x0000000607067291 */ /* 0x020fcc000f8ec0ff */
[----:B------:R-:W-:-:S05]  /*0930*/  LEA R4, R4, UR6, 0x2 ;  /* 0x0000000604047c11 */ /* 0x000fca000f8e10ff */
[----:B------:R0:W-:Y:S02]  /*0940*/  ATOMS.POPC.INC.32 RZ, [R4+URZ] ;  /* 0x0000000004ff7f8c */ /* 0x0001e4000d8000ff */
.L_x_14:
[----:B------:R-:W-:Y:S05]  /*0950*/  BSYNC.RECONVERGENT B0 ;  /* 0x0000000000007941 */ /* 0x000fea0003800200 */
.L_x_13:
        /* <DEDUP_REMOVED lines=14> */
.L_x_16:
[----:B------:R-:W-:Y:S05]  /*0a40*/  BSYNC.RECONVERGENT B0 ;  /* 0x0000000000007941 */ /* 0x000fea0003800200 */
.L_x_15:
        /* <DEDUP_REMOVED lines=14> */
.L_x_18:
[----:B------:R-:W-:Y:S05]  /*0b30*/  BSYNC.RECONVERGENT B0 ;  /* 0x0000000000007941 */ /* 0x000fea0003800200 */
.L_x_17:
[----:B------:R-:W-:Y:S01]  /*0b40*/  UIADD3 UR4, UPT, UPT, UR4, 0x8, URZ ;  /* 0x0000000804047890 */ /* 0x000fe2000fffe0ff */
[C---:B------:R-:W-:Y:S02]  /*0b50*/  IMAD R7, R0.reuse, 0x8, R7 ;  /* 0x0000000800077824 */ /* 0x040fe400078e0207 */
[C---:B------:R-:W-:Y:S01]  /*0b60*/  IMAD R9, R0.reuse, 0x8, R9 ;  /* 0x0000000800097824 */ /* 0x040fe200078e0209 */
[----:B------:R-:W-:Y:S01]  /*0b70*/  UISETP.NE.AND UP0, UPT, UR4, 0x80, UPT ;  /* 0x000000800400788c */ /* 0x000fe2000bf05270 */
[C---:B------:R-:W-:Y:S02]  /*0b80*/  IMAD R11, R0.reuse, 0x8, R11 ;  /* 0x00000008000b7824 */ /* 0x040fe400078e020b */
[C---:B------:R-:W-:Y:S02]  /*0b90*/  IMAD R13, R0.reuse, 0x8, R13 ;  /* 0x00000008000d7824 */ /* 0x040fe400078e020d */
[C---:B------:R-:W-:Y:S02]  /*0ba0*/  IMAD R15, R0.reuse, 0x8, R15 ;  /* 0x00000008000f7824 */ /* 0x040fe400078e020f */
[----:B------:R-:W-:-:S02]  /*0bb0*/  IMAD R17, R0, 0x8, R17 ;  /* 0x0000000800117824 */ /* 0x000fc400078e0211 */
[C---:B------:R-:W-:Y:S02]  /*0bc0*/  IMAD R19, R0.reuse, 0x8, R19 ;  /* 0x0000000800137824 */ /* 0x040fe400078e0213 */
[----:B------:R-:W-:Y:S01]  /*0bd0*/  IMAD R5, R0, 0x8, R5 ;  /* 0x0000000800057824 */ /* 0x000fe200078e0205 */
[----:B------:R-:W-:Y:S06]  /*0be0*/  BRA.U UP0, `(.L_x_19) ;  /* 0xfffffff500b87547 */ /* 0x000fec000b83ffff */
[----:B------:R-:W-:Y:S01]  /*0bf0*/  BAR.SYNC.DEFER_BLOCKING 0x0 ;  /* 0x0000000000007b1d */ /* 0x000fe20000010000 */
[----:B------:R-:W-:-:S13]  /*0c00*/  ISETP.GT.AND P0, PT, R3, UR5, PT ;  /* 0x0000000503007c0c */ /* 0x000fda000bf04270 */
[----:B------:R-:W-:Y:S05]  /*0c10*/  @P0 EXIT ;  /* 0x000000000000094d */ /* 0x000fea0003800000 */
[----:B------:R-:W5:Y:S01]  /*0c20*/  S2UR UR6, SR_CgaCtaId ;  /* 0x00000000000679c3 */ /* 0x000f620000008800 */
[----:B------:R-:W-:-:S07]  /*0c30*/  UMOV UR4, 0x400 ;  /* 0x0000040000047882 */ /* 0x000fce0000000000 */
[----:B------:R-:W0:Y:S01]  /*0c40*/  LDC.64 R6, c[0x0][0x388] ;  /* 0x0000e200ff067b82 */ /* 0x000e220000000a00 */
[----:B-----5:R-:W-:-:S12]  /*0c50*/  ULEA UR4, UR6, UR4, 0x18 ;  /* 0x0000000406047291 */ /* 0x020fd8000f8ec0ff */
.L_x_20:
[C---:B------:R-:W-:Y:S01]  /*0c60*/  LEA R2, R3.reuse, UR4, 0x2 ;  /* 0x0000000403027c11 */ /* 0x040fe2000f8e10ff */
[----:B01234-:R-:W-:-:S04]  /*0c70*/  IMAD.WIDE R4, R3, 0x4, R6 ;  /* 0x0000000403047825 */ /* 0x01ffc800078e0206 */
[----:B------:R-:W0:Y:S01]  /*0c80*/  LDS R9, [R2] ;  /* 0x0000000002097984 */ /* 0x000e220000000800 */
[----:B------:R-:W-:-:S05]  /*0c90*/  IMAD.IADD R3, R0, 0x1, R3 ;  /* 0x0000000100037824 */ /* 0x000fca00078e0203 */
[----:B------:R-:W-:Y:S01]  /*0ca0*/  ISETP.GT.AND P0, PT, R3, UR5, PT ;  /* 0x0000000503007c0c */ /* 0x000fe2000bf04270 */
[----:B0-----:R0:W-:-:S12]  /*0cb0*/  REDG.E.ADD.STRONG.GPU desc[UR8][R4.64], R9 ;  /* 0x000000090400798e */ /* 0x0011d8000c12e108 */
[----:B------:R-:W-:Y:S05]  /*0cc0*/  @!P0 BRA `(.L_x_20) ;  /* 0xfffffffc00e48947 */ /* 0x000fea000383ffff */
[----:B------:R-:W-:Y:S05]  /*0cd0*/  EXIT ;  /* 0x000000000000794d */ /* 0x000fea0003800000 */
.L_x_21:
[----:B------:R-:W-:-:S00]  /*0ce0*/  BRA `(.L_x_21) ;  /* 0xfffffffc00fc7947 */ /* 0x000fc0000383ffff */
[----:B------:R-:W-:-:S00]  /*0cf0*/  NOP ;  /* 0x0000000000007918 */ /* 0x000fc00000000000 */
        /* <DEDUP_REMOVED lines=8> */
.L_x_22:


//--------------------- .nv.shared._Z15histogramKernelPKcPjjii --------------------------
	.section	.nv.shared._Z15histogramKernelPKcPjjii,"aw",@nobits
	.sectionflags	@""
	.align	16
	.zero		1024


//--------------------- .nv.shared.reserved.0     --------------------------
	.section	.nv.shared.reserved.0,"aw",@nobits
	.weak		__nv_reservedSMEM_offset_0_alias
	.size		__nv_reservedSMEM_offset_0_alias, 0, 64
	.other		__nv_reservedSMEM_offset_0_alias,@"STO_CUDA_RESERVED_SHARED STV_DEFAULT"
__nv_reservedSMEM_offset_0_alias:
	.zero		0
	.zero		64


//--------------------- .nv.constant0._Z15histogramKernelPKcPjjii --------------------------
	.section	.nv.constant0._Z15histogramKernelPKcPjjii,"a",@progbits
	.sectionflags	@""
	.align	4
.nv.constant0._Z15histogramKernelPKcPjjii:
	.zero		924


//--------------------- SYMBOLS --------------------------

	.type		.nv.reservedSmem.offset0,@object
	.size		.nv.reservedSmem.offset0,0x4
	.type		.nv.reservedSmem.cap,@object
	.size		.nv.reservedSmem.cap,0x4
